//
// Generated by NVIDIA NVVM Compiler
//
// Compiler Build ID: CL-36424714
// Cuda compilation tools, release 13.0, V13.0.88
// Based on NVVM 20.0.0
//

.version 9.0
.target sm_100
.address_size 64

	// .globl	_Z9addMatrixPiS_S_

.visible .entry _Z9addMatrixPiS_S_(
	.param .u64 .ptr .align 1 _Z9addMatrixPiS_S__param_0,
	.param .u64 .ptr .align 1 _Z9addMatrixPiS_S__param_1,
	.param .u64 .ptr .align 1 _Z9addMatrixPiS_S__param_2
)
{
	.reg .b32 	%r<8>;
	.reg .b64 	%rd<11>;

	ld.param.u64 	%rd1, [_Z9addMatrixPiS_S__param_0];
	ld.param.u64 	%rd2, [_Z9addMatrixPiS_S__param_1];
	ld.param.u64 	%rd3, [_Z9addMatrixPiS_S__param_2];
	cvta.to.global.u64 	%rd4, %rd3;
	cvta.to.global.u64 	%rd5, %rd2;
	cvta.to.global.u64 	%rd6, %rd1;
	mov.u32 	%r1, %tid.x;
	mov.u32 	%r2, %ntid.x;
	mov.u32 	%r3, %tid.y;
	mad.lo.s32 	%r4, %r2, %r3, %r1;
	mul.wide.u32 	%rd7, %r4, 4;
	add.s64 	%rd8, %rd6, %rd7;
	ld.global.u32 	%r5, [%rd8];
	add.s64 	%rd9, %rd5, %rd7;
	ld.global.u32 	%r6, [%rd9];
	add.s32 	%r7, %r6, %r5;
	add.s64 	%rd10, %rd4, %rd7;
	st.global.u32 	[%rd10], %r7;
	ret;

}
	// .globl	_Z10multMatrixPiS_S_i
.visible .entry _Z10multMatrixPiS_S_i(
	.param .u64 .ptr .align 1 _Z10multMatrixPiS_S_i_param_0,
	.param .u64 .ptr .align 1 _Z10multMatrixPiS_S_i_param_1,
	.param .u64 .ptr .align 1 _Z10multMatrixPiS_S_i_param_2,
	.param .u32 _Z10multMatrixPiS_S_i_param_3
)
{
	.reg .pred 	%p<12>;
	.reg .b32 	%r<95>;
	.reg .b64 	%rd<66>;

	ld.param.u64 	%rd15, [_Z10multMatrixPiS_S_i_param_0];
	ld.param.u64 	%rd16, [_Z10multMatrixPiS_S_i_param_1];
	ld.param.u64 	%rd14, [_Z10multMatrixPiS_S_i_param_2];
	ld.param.u32 	%r25, [_Z10multMatrixPiS_S_i_param_3];
	cvta.to.global.u64 	%rd1, %rd16;
	cvta.to.global.u64 	%rd2, %rd15;
	mov.u32 	%r26, %tid.y;
	mov.u32 	%r27, %ntid.y;
	mov.u32 	%r28, %ctaid.y;
	mad.lo.s32 	%r1, %r27, %r28, %r26;
	mov.u32 	%r29, %tid.x;
	mov.u32 	%r30, %ntid.x;
	mov.u32 	%r31, %ctaid.x;
	mad.lo.s32 	%r2, %r30, %r31, %r29;
	max.s32 	%r32, %r1, %r2;
	setp.ge.s32 	%p1, %r32, %r25;
	setp.lt.s32 	%p2, %r25, 1;
	or.pred  	%p3, %p1, %p2;
	@%p3 bra 	$L__BB1_12;
	cvta.to.global.u64 	%rd17, %rd14;
	mul.lo.s32 	%r3, %r25, %r1;
	add.s32 	%r34, %r3, %r2;
	mul.wide.s32 	%rd18, %r34, 4;
	add.s64 	%rd3, %rd17, %rd18;
	ld.global.u32 	%r89, [%rd3];
	and.b32  	%r5, %r25, 7;
	setp.lt.u32 	%p4, %r25, 8;
	mov.b32 	%r92, 0;
	@%p4 bra 	$L__BB1_4;
	and.b32  	%r35, %r25, 2147483640;
	neg.s32 	%r87, %r35;
	mul.wide.u32 	%rd19, %r25, 4;
	add.s64 	%rd4, %rd1, %rd19;
	mul.wide.u32 	%rd20, %r25, 8;
	add.s64 	%rd5, %rd1, %rd20;
	mul.wide.u32 	%rd21, %r25, 12;
	add.s64 	%rd6, %rd1, %rd21;
	mul.wide.u32 	%rd22, %r25, 16;
	add.s64 	%rd7, %rd1, %rd22;
	mul.wide.u32 	%rd23, %r25, 20;
	add.s64 	%rd8, %rd1, %rd23;
	mul.wide.u32 	%rd24, %r25, 24;
	add.s64 	%rd9, %rd1, %rd24;
	mul.wide.u32 	%rd25, %r25, 28;
	add.s64 	%rd10, %rd1, %rd25;
	mul.wide.u32 	%rd26, %r3, 4;
	add.s64 	%rd27, %rd26, %rd2;
	add.s64 	%rd65, %rd27, 16;
	mov.u32 	%r86, %r2;
$L__BB1_3:
	.pragma "nounroll";
	and.b32  	%r92, %r25, 2147483640;
	mul.wide.s32 	%rd28, %r86, 4;
	add.s64 	%rd29, %rd4, %rd28;
	add.s64 	%rd30, %rd5, %rd28;
	add.s64 	%rd31, %rd6, %rd28;
	add.s64 	%rd32, %rd7, %rd28;
	add.s64 	%rd33, %rd8, %rd28;
	add.s64 	%rd34, %rd9, %rd28;
	add.s64 	%rd35, %rd10, %rd28;
	add.s64 	%rd36, %rd1, %rd28;
	ld.global.u32 	%r36, [%rd65+-16];
	ld.global.u32 	%r37, [%rd36];
	mad.lo.s32 	%r38, %r37, %r36, %r89;
	st.global.u32 	[%rd3], %r38;
	ld.global.u32 	%r39, [%rd65+-12];
	ld.global.u32 	%r40, [%rd29];
	mad.lo.s32 	%r41, %r40, %r39, %r38;
	st.global.u32 	[%rd3], %r41;
	ld.global.u32 	%r42, [%rd65+-8];
	ld.global.u32 	%r43, [%rd30];
	mad.lo.s32 	%r44, %r43, %r42, %r41;
	st.global.u32 	[%rd3], %r44;
	ld.global.u32 	%r45, [%rd65+-4];
	ld.global.u32 	%r46, [%rd31];
	mad.lo.s32 	%r47, %r46, %r45, %r44;
	st.global.u32 	[%rd3], %r47;
	ld.global.u32 	%r48, [%rd65];
	ld.global.u32 	%r49, [%rd32];
	mad.lo.s32 	%r50, %r49, %r48, %r47;
	st.global.u32 	[%rd3], %r50;
	ld.global.u32 	%r51, [%rd65+4];
	ld.global.u32 	%r52, [%rd33];
	mad.lo.s32 	%r53, %r52, %r51, %r50;
	st.global.u32 	[%rd3], %r53;
	ld.global.u32 	%r54, [%rd65+8];
	ld.global.u32 	%r55, [%rd34];
	mad.lo.s32 	%r56, %r55, %r54, %r53;
	st.global.u32 	[%rd3], %r56;
	ld.global.u32 	%r57, [%rd65+12];
	ld.global.u32 	%r58, [%rd35];
	mad.lo.s32 	%r89, %r58, %r57, %r56;
	st.global.u32 	[%rd3], %r89;
	add.s32 	%r87, %r87, 8;
	shl.b32 	%r59, %r25, 3;
	add.s32 	%r86, %r86, %r59;
	add.s64 	%rd65, %rd65, 32;
	setp.ne.s32 	%p5, %r87, 0;
	@%p5 bra 	$L__BB1_3;
$L__BB1_4:
	setp.eq.s32 	%p6, %r5, 0;
	@%p6 bra 	$L__BB1_12;
	and.b32  	%r16, %r25, 3;
	setp.lt.u32 	%p7, %r5, 4;
	@%p7 bra 	$L__BB1_7;
	add.s32 	%r60, %r92, %r3;
	mul.wide.u32 	%rd37, %r60, 4;
	add.s64 	%rd38, %rd2, %rd37;
	ld.global.u32 	%r61, [%rd38];
	mad.lo.s32 	%r62, %r92, %r25, %r2;
	mul.wide.s32 	%rd39, %r62, 4;
	add.s64 	%rd40, %rd1, %rd39;
	ld.global.u32 	%r63, [%rd40];
	mad.lo.s32 	%r64, %r63, %r61, %r89;
	st.global.u32 	[%rd3], %r64;
	cvt.u64.u32 	%rd41, %r3;
	cvt.u64.u32 	%rd42, %r92;
	add.s64 	%rd43, %rd42, %rd41;
	shl.b64 	%rd44, %rd43, 2;
	add.s64 	%rd45, %rd2, %rd44;
	ld.global.u32 	%r65, [%rd45+4];
	mul.wide.u32 	%rd46, %r25, 4;
	add.s64 	%rd47, %rd40, %rd46;
	ld.global.u32 	%r66, [%rd47];
	mad.lo.s32 	%r67, %r66, %r65, %r64;
	st.global.u32 	[%rd3], %r67;
	ld.global.u32 	%r68, [%rd45+8];
	add.s64 	%rd48, %rd47, %rd46;
	ld.global.u32 	%r69, [%rd48];
	mad.lo.s32 	%r70, %r69, %r68, %r67;
	st.global.u32 	[%rd3], %r70;
	ld.global.u32 	%r71, [%rd45+12];
	add.s64 	%rd49, %rd48, %rd46;
	ld.global.u32 	%r72, [%rd49];
	mad.lo.s32 	%r89, %r72, %r71, %r70;
	st.global.u32 	[%rd3], %r89;
	add.s32 	%r92, %r92, 4;
$L__BB1_7:
	setp.eq.s32 	%p8, %r16, 0;
	@%p8 bra 	$L__BB1_12;
	setp.eq.s32 	%p9, %r16, 1;
	@%p9 bra 	$L__BB1_10;
	add.s32 	%r73, %r92, %r3;
	mul.wide.u32 	%rd50, %r73, 4;
	add.s64 	%rd51, %rd2, %rd50;
	ld.global.u32 	%r74, [%rd51];
	mad.lo.s32 	%r75, %r92, %r25, %r2;
	mul.wide.s32 	%rd52, %r75, 4;
	add.s64 	%rd53, %rd1, %rd52;
	ld.global.u32 	%r76, [%rd53];
	mad.lo.s32 	%r77, %r76, %r74, %r89;
	st.global.u32 	[%rd3], %r77;
	cvt.u64.u32 	%rd54, %r3;
	cvt.u64.u32 	%rd55, %r92;
	add.s64 	%rd56, %rd55, %rd54;
	shl.b64 	%rd57, %rd56, 2;
	add.s64 	%rd58, %rd2, %rd57;
	ld.global.u32 	%r78, [%rd58+4];
	mul.wide.u32 	%rd59, %r25, 4;
	add.s64 	%rd60, %rd53, %rd59;
	ld.global.u32 	%r79, [%rd60];
	mad.lo.s32 	%r89, %r79, %r78, %r77;
	st.global.u32 	[%rd3], %r89;
	add.s32 	%r92, %r92, 2;
$L__BB1_10:
	and.b32  	%r80, %r25, 1;
	setp.eq.b32 	%p10, %r80, 1;
	not.pred 	%p11, %p10;
	@%p11 bra 	$L__BB1_12;
	add.s32 	%r81, %r92, %r3;
	mul.wide.u32 	%rd61, %r81, 4;
	add.s64 	%rd62, %rd2, %rd61;
	ld.global.u32 	%r82, [%rd62];
	mad.lo.s32 	%r83, %r92, %r25, %r2;
	mul.wide.s32 	%rd63, %r83, 4;
	add.s64 	%rd64, %rd1, %rd63;
	ld.global.u32 	%r84, [%rd64];
	mad.lo.s32 	%r85, %r84, %r82, %r89;
	st.global.u32 	[%rd3], %r85;
$L__BB1_12:
	ret;

}
	// .globl	_Z5kwaity
.visible .entry _Z5kwaity(
	.param .u64 _Z5kwaity_param_0
)
{
	.reg .pred 	%p<2>;
	.reg .b64 	%rd<5>;

	ld.param.u64 	%rd3, [_Z5kwaity_param_0];
	// begin inline asm
	mov.u64 	%rd2, %clock64;
	// end inline asm
	add.s64 	%rd1, %rd2, %rd3;
$L__BB2_1:
	// begin inline asm
	mov.u64 	%rd4, %clock64;
	// end inline asm
	setp.lt.u64 	%p1, %rd4, %rd1;
	@%p1 bra 	$L__BB2_1;
	ret;

}


// ===== COMPILED SASS (sm_100) =====

	.target	sm_100

	.elftype	@"ET_EXEC"


//--------------------- .note.nv.tkinfo           --------------------------
	.section	.note.nv.tkinfo,"",@"SHT_NOTE"
	.sectionflags	@"SHF_NOTE_NV_TKINFO"
	.tkinfo
        /*0018*/ 	.word	0x00000002
        /*0030*/ 	.string	""
        /*0030*/ 	.string	"ptxas"
        /*0030*/ 	.string	"Cuda compilation tools, release 13.0, V13.0.88"
        /*0030*/ 	.string	"Build cuda_13.0.r13.0/compiler.36424714_0"
        /*0030*/ 	.string	"-arch sm_100 -m 64 "



//--------------------- .note.nv.cuinfo           --------------------------
	.section	.note.nv.cuinfo,"",@"SHT_NOTE"
	.sectionflags	@"SHF_NOTE_NV_CUINFO"
        /*0018*/ 	.short	0x0002
        /*001a*/ 	.short	0x0064
        /*001c*/ 	.short	0x0082
	.zero		2


//--------------------- .nv.info                  --------------------------
	.section	.nv.info,"",@"SHT_CUDA_INFO"
	.align	4


	//----- nvinfo : EIATTR_REGCOUNT
	.align		4
        /*0000*/ 	.byte	0x04, 0x2f
        /*0002*/ 	.short	(.L_1 - .L_0)
	.align		4
.L_0:
        /*0004*/ 	.word	index@(_Z9addMatrixPiS_S_)
        /*0008*/ 	.word	0x0000000c


	//----- nvinfo : EIATTR_FRAME_SIZE
	.align		4
.L_1:
        /*000c*/ 	.byte	0x04, 0x11
        /*000e*/ 	.short	(.L_3 - .L_2)
	.align		4
.L_2:
        /*0010*/ 	.word	index@(_Z9addMatrixPiS_S_)
        /*0014*/ 	.word	0x00000000


	//----- nvinfo : EIATTR_REGCOUNT
	.align		4
.L_3:
        /*0018*/ 	.byte	0x04, 0x2f
        /*001a*/ 	.short	(.L_5 - .L_4)
	.align		4
.L_4:
        /*001c*/ 	.word	index@(_Z10multMatrixPiS_S_i)
        /*0020*/ 	.word	0x00000018


	//----- nvinfo : EIATTR_FRAME_SIZE
	.align		4
.L_5:
        /*0024*/ 	.byte	0x04, 0x11
        /*0026*/ 	.short	(.L_7 - .L_6)
	.align		4
.L_6:
        /*0028*/ 	.word	index@(_Z10multMatrixPiS_S_i)
        /*002c*/ 	.word	0x00000000


	//----- nvinfo : EIATTR_REGCOUNT
	.align		4
.L_7:
        /*0030*/ 	.byte	0x04, 0x2f
        /*0032*/ 	.short	(.L_9 - .L_8)
	.align		4
.L_8:
        /*0034*/ 	.word	index@(_Z5kwaity)
        /*0038*/ 	.word	0x0000000a


	//----- nvinfo : EIATTR_FRAME_SIZE
	.align		4
.L_9:
        /*003c*/ 	.byte	0x04, 0x11
        /*003e*/ 	.short	(.L_11 - .L_10)
	.align		4
.L_10:
        /*0040*/ 	.word	index@(_Z5kwaity)
        /*0044*/ 	.word	0x00000000


	//----- nvinfo : EIATTR_MIN_STACK_SIZE
	.align		4
.L_11:
        /*0048*/ 	.byte	0x04, 0x12
        /*004a*/ 	.short	(.L_13 - .L_12)
	.align		4
.L_12:
        /*004c*/ 	.word	index@(_Z5kwaity)
        /*0050*/ 	.word	0x00000000


	//----- nvinfo : EIATTR_MIN_STACK_SIZE
	.align		4
.L_13:
        /*0054*/ 	.byte	0x04, 0x12
        /*0056*/ 	.short	(.L_15 - .L_14)
	.align		4
.L_14:
        /*0058*/ 	.word	index@(_Z10multMatrixPiS_S_i)
        /*005c*/ 	.word	0x00000000


	//----- nvinfo : EIATTR_MIN_STACK_SIZE
	.align		4
.L_15:
        /*0060*/ 	.byte	0x04, 0x12
        /*0062*/ 	.short	(.L_17 - .L_16)
	.align		4
.L_16:
        /*0064*/ 	.word	index@(_Z9addMatrixPiS_S_)
        /*0068*/ 	.word	0x00000000
.L_17:


//--------------------- .nv.compat                --------------------------
	.section	.nv.compat,"",@"SHT_CUDA_COMPAT_INFO"
	.align	4
        /*0000*/ 	.byte	0x02, 0x09, 0x00, 0x00, 0x02, 0x02, 0x01, 0x00, 0x02, 0x05, 0x05, 0x00, 0x03, 0x07, 0x01, 0x01
        /*0010*/ 	.byte	0x02, 0x03, 0x00, 0x00, 0x02, 0x06, 0x01, 0x00, 0x04, 0x0b, 0x08, 0x00, 0x09, 0x00, 0x00, 0x00
        /*0020*/ 	.byte	0x00, 0x00, 0x00, 0x00


//--------------------- .nv.info._Z5kwaity        --------------------------
	.section	.nv.info._Z5kwaity,"",@"SHT_CUDA_INFO"
	.sectionflags	@""
	.align	4


	//----- nvinfo : EIATTR_CUDA_API_VERSION
	.align		4
        /*0000*/ 	.byte	0x04, 0x37
        /*0002*/ 	.short	(.L_19 - .L_18)
.L_18:
        /*0004*/ 	.word	0x00000082


	//----- nvinfo : EIATTR_KPARAM_INFO
	.align		4
.L_19:
        /*0008*/ 	.byte	0x04, 0x17
        /*000a*/ 	.short	(.L_21 - .L_20)
.L_20:
        /*000c*/ 	.word	0x00000000
        /*0010*/ 	.short	0x0000
        /*0012*/ 	.short	0x0000
        /*0014*/ 	.byte	0x00, 0xf0, 0x21, 0x00


	//----- nvinfo : EIATTR_SPARSE_MMA_MASK
	.align		4
.L_21:
        /*0018*/ 	.byte	0x03, 0x50
        /*001a*/ 	.short	0x0000


	//----- nvinfo : EIATTR_MAXREG_COUNT
	.align		4
        /*001c*/ 	.byte	0x03, 0x1b
        /*001e*/ 	.short	0x00ff


	//----- nvinfo : EIATTR_MERCURY_ISA_VERSION
	.align		4
        /*0020*/ 	.byte	0x03, 0x5f
        /*0022*/ 	.short	0x0101


	//----- nvinfo : EIATTR_VRC_CTA_INIT_COUNT
	.align		4
        /*0024*/ 	.byte	0x02, 0x4a
	.zero		1
	.zero		1


	//----- nvinfo : EIATTR_EXIT_INSTR_OFFSETS
	.align		4
        /*0028*/ 	.byte	0x04, 0x1c
        /*002a*/ 	.short	(.L_23 - .L_22)


	//   ....[0]....
.L_22:
        /*002c*/ 	.word	0x00000090


	//----- nvinfo : EIATTR_CBANK_PARAM_SIZE
	.align		4
.L_23:
        /*0030*/ 	.byte	0x03, 0x19
        /*0032*/ 	.short	0x0008


	//----- nvinfo : EIATTR_PARAM_CBANK
	.align		4
        /*0034*/ 	.byte	0x04, 0x0a
        /*0036*/ 	.short	(.L_25 - .L_24)
	.align		4
.L_24:
        /*0038*/ 	.word	index@(.nv.constant0._Z5kwaity)
        /*003c*/ 	.short	0x0380
        /*003e*/ 	.short	0x0008


	//----- nvinfo : EIATTR_SW_WAR
	.align		4
.L_25:
        /*0040*/ 	.byte	0x04, 0x36
        /*0042*/ 	.short	(.L_27 - .L_26)
.L_26:
        /*0044*/ 	.word	0x00000008
.L_27:


//--------------------- .nv.info._Z10multMatrixPiS_S_i --------------------------
	.section	.nv.info._Z10multMatrixPiS_S_i,"",@"SHT_CUDA_INFO"
	.sectionflags	@""
	.align	4


	//----- nvinfo : EIATTR_CUDA_API_VERSION
	.align		4
        /*0000*/ 	.byte	0x04, 0x37
        /*0002*/ 	.short	(.L_29 - .L_28)
.L_28:
        /*0004*/ 	.word	0x00000082


	//----- nvinfo : EIATTR_KPARAM_INFO
	.align		4
.L_29:
        /*0008*/ 	.byte	0x04, 0x17
        /*000a*/ 	.short	(.L_31 - .L_30)
.L_30:
        /*000c*/ 	.word	0x00000000
        /*0010*/ 	.short	0x0003
        /*0012*/ 	.short	0x0018
        /*0014*/ 	.byte	0x00, 0xf0, 0x11, 0x00


	//----- nvinfo : EIATTR_KPARAM_INFO
	.align		4
.L_31:
        /*0018*/ 	.byte	0x04, 0x17
        /*001a*/ 	.short	(.L_33 - .L_32)
.L_32:
        /*001c*/ 	.word	0x00000000
        /*0020*/ 	.short	0x0002
        /*0022*/ 	.short	0x0010
        /*0024*/ 	.byte	0x00, 0xf5, 0x21, 0x00


	//----- nvinfo : EIATTR_KPARAM_INFO
	.align		4
.L_33:
        /*0028*/ 	.byte	0x04, 0x17
        /*002a*/ 	.short	(.L_35 - .L_34)
.L_34:
        /*002c*/ 	.word	0x00000000
        /*0030*/ 	.short	0x0001
        /*0032*/ 	.short	0x0008
        /*0034*/ 	.byte	0x00, 0xf5, 0x21, 0x00


	//----- nvinfo : EIATTR_KPARAM_INFO
	.align		4
.L_35:
        /*0038*/ 	.byte	0x04, 0x17
        /*003a*/ 	.short	(.L_37 - .L_36)
.L_36:
        /*003c*/ 	.word	0x00000000
        /*0040*/ 	.short	0x0000
        /*0042*/ 	.short	0x0000
        /*0044*/ 	.byte	0x00, 0xf5, 0x21, 0x00


	//----- nvinfo : EIATTR_SPARSE_MMA_MASK
	.align		4
.L_37:
        /*0048*/ 	.byte	0x03, 0x50
        /*004a*/ 	.short	0x0000


	//----- nvinfo : EIATTR_MAXREG_COUNT
	.align		4
        /*004c*/ 	.byte	0x03, 0x1b
        /*004e*/ 	.short	0x00ff


	//----- nvinfo : EIATTR_MERCURY_ISA_VERSION
	.align		4
        /*0050*/ 	.byte	0x03, 0x5f
        /*0052*/ 	.short	0x0101


	//----- nvinfo : EIATTR_VRC_CTA_INIT_COUNT
	.align		4
        /*0054*/ 	.byte	0x02, 0x4a
	.zero		1
	.zero		1


	//----- nvinfo : EIATTR_EXIT_INSTR_OFFSETS
	.align		4
        /*0058*/ 	.byte	0x04, 0x1c
        /*005a*/ 	.short	(.L_39 - .L_38)


	//   ....[0]....
.L_38:
        /*005c*/ 	.word	0x000000e0


	//   ....[1]....
        /*0060*/ 	.word	0x00000650


	//   ....[2]....
        /*0064*/ 	.word	0x000008c0


	//   ....[3]....
        /*0068*/ 	.word	0x00000a80


	//   ....[4]....
        /*006c*/ 	.word	0x00000b30


	//----- nvinfo : EIATTR_CBANK_PARAM_SIZE
	.align		4
.L_39:
        /*0070*/ 	.byte	0x03, 0x19
        /*0072*/ 	.short	0x001c


	//----- nvinfo : EIATTR_PARAM_CBANK
	.align		4
        /*0074*/ 	.byte	0x04, 0x0a
        /*0076*/ 	.short	(.L_41 - .L_40)
	.align		4
.L_40:
        /*0078*/ 	.word	index@(.nv.constant0._Z10multMatrixPiS_S_i)
        /*007c*/ 	.short	0x0380
        /*007e*/ 	.short	0x001c


	//----- nvinfo : EIATTR_SW_WAR
	.align		4
.L_41:
        /*0080*/ 	.byte	0x04, 0x36
        /*0082*/ 	.short	(.L_43 - .L_42)
.L_42:
        /*0084*/ 	.word	0x00000008
.L_43:


//--------------------- .nv.info._Z9addMatrixPiS_S_ --------------------------
	.section	.nv.info._Z9addMatrixPiS_S_,"",@"SHT_CUDA_INFO"
	.sectionflags	@""
	.align	4


	//----- nvinfo : EIATTR_CUDA_API_VERSION
	.align		4
        /*0000*/ 	.byte	0x04, 0x37
        /*0002*/ 	.short	(.L_45 - .L_44)
.L_44:
        /*0004*/ 	.word	0x00000082


	//----- nvinfo : EIATTR_KPARAM_INFO
	.align		4
.L_45:
        /*0008*/ 	.byte	0x04, 0x17
        /*000a*/ 	.short	(.L_47 - .L_46)
.L_46:
        /*000c*/ 	.word	0x00000000
        /*0010*/ 	.short	0x0002
        /*0012*/ 	.short	0x0010
        /*0014*/ 	.byte	0x00, 0xf5, 0x21, 0x00


	//----- nvinfo : EIATTR_KPARAM_INFO
	.align		4
.L_47:
        /*0018*/ 	.byte	0x04, 0x17
        /*001a*/ 	.short	(.L_49 - .L_48)
.L_48:
        /*001c*/ 	.word	0x00000000
        /*0020*/ 	.short	0x0001
        /*0022*/ 	.short	0x0008
        /*0024*/ 	.byte	0x00, 0xf5, 0x21, 0x00


	//----- nvinfo : EIATTR_KPARAM_INFO
	.align		4
.L_49:
        /*0028*/ 	.byte	0x04, 0x17
        /*002a*/ 	.short	(.L_51 - .L_50)
.L_50:
        /*002c*/ 	.word	0x00000000
        /*0030*/ 	.short	0x0000
        /*0032*/ 	.short	0x0000
        /*0034*/ 	.byte	0x00, 0xf5, 0x21, 0x00


	//----- nvinfo : EIATTR_SPARSE_MMA_MASK
	.align		4
.L_51:
        /*0038*/ 	.byte	0x03, 0x50
        /*003a*/ 	.short	0x0000


	//----- nvinfo : EIATTR_MAXREG_COUNT
	.align		4
        /*003c*/ 	.byte	0x03, 0x1b
        /*003e*/ 	.short	0x00ff


	//----- nvinfo : EIATTR_MERCURY_ISA_VERSION
	.align		4
        /*0040*/ 	.byte	0x03, 0x5f
        /*0042*/ 	.short	0x0101


	//----- nvinfo : EIATTR_VRC_CTA_INIT_COUNT
	.align		4
        /*0044*/ 	.byte	0x02, 0x4a
	.zero		1
	.zero		1


	//----- nvinfo : EIATTR_EXIT_INSTR_OFFSETS
	.align		4
        /*0048*/ 	.byte	0x04, 0x1c
        /*004a*/ 	.short	(.L_53 - .L_52)


	//   ....[0]....
.L_52:
        /*004c*/ 	.word	0x00000100


	//----- nvinfo : EIATTR_CBANK_PARAM_SIZE
	.align		4
.L_53:
        /*0050*/ 	.byte	0x03, 0x19
        /*0052*/ 	.short	0x0018


	//----- nvinfo : EIATTR_PARAM_CBANK
	.align		4
        /*0054*/ 	.byte	0x04, 0x0a
        /*0056*/ 	.short	(.L_55 - .L_54)
	.align		4
.L_54:
        /*0058*/ 	.word	index@(.nv.constant0._Z9addMatrixPiS_S_)
        /*005c*/ 	.short	0x0380
        /*005e*/ 	.short	0x0018


	//----- nvinfo : EIATTR_SW_WAR
	.align		4
.L_55:
        /*0060*/ 	.byte	0x04, 0x36
        /*0062*/ 	.short	(.L_57 - .L_56)
.L_56:
        /*0064*/ 	.word	0x00000008
.L_57:


//--------------------- .nv.callgraph             --------------------------
	.section	.nv.callgraph,"",@"SHT_CUDA_CALLGRAPH"
	.align	4
	.sectionentsize	8
	.align		4
        /*0000*/ 	.word	0x00000000
	.align		4
        /*0004*/ 	.word	0xffffffff
	.align		4
        /*0008*/ 	.word	0x00000000
	.align		4
        /*000c*/ 	.word	0xfffffffe
	.align		4
        /*0010*/ 	.word	0x00000000
	.align		4
        /*0014*/ 	.word	0xfffffffd
	.align		4
        /*0018*/ 	.word	0x00000000
	.align		4
        /*001c*/ 	.word	0xfffffffc


//--------------------- .text._Z5kwaity           --------------------------
	.section	.text._Z5kwaity,"ax",@progbits
	.align	128
        .global         _Z5kwaity
        .type           _Z5kwaity,@function
        .size           _Z5kwaity,(.L_x_8 - _Z5kwaity)
        .other          _Z5kwaity,@"STO_CUDA_ENTRY STV_DEFAULT"
_Z5kwaity:
.text._Z5kwaity:
[----:B------:R-:W-:Y:S01]  /*0000*/  LDC R1, c[0x0][0x37c] ;  /* 0x0000df00ff017b82 */ /* 0x000fe20000000800 */
[----:B------:R-:W-:Y:S01]  /*0010*/  CS2R R2, SR_CLOCKLO ;  /* 0x0000000000027805 */ /* 0x000fe20000015000 */
[----:B------:R-:W0:Y:S05]  /*0020*/  LDCU.64 UR4, c[0x0][0x380] ;  /* 0x00007000ff0477ac */ /* 0x000e2a0008000a00 */
[----:B0-----:R-:W-:-:S04]  /*0030*/  IADD3 R5, P0, PT, R2, UR4, RZ ;  /* 0x0000000402057c10 */ /* 0x001fc8000ff1e0ff */
[----:B------:R-:W-:-:S09]  /*0040*/  IADD3.X R7, PT, PT, R3, UR5, RZ, P0, !PT ;  /* 0x0000000503077c10 */ /* 0x000fd200087fe4ff */
.L_x_0:
[----:B------:R-:W-:-:S06]  /*0050*/  CS2R R2, SR_CLOCKLO ;  /* 0x0000000000027805 */ /* 0x000fcc0000015000 */
[----:B------:R-:W-:-:S04]  /*0060*/  ISETP.GE.U32.AND P0, PT, R2, R5, PT ;  /* 0x000000050200720c */ /* 0x000fc80003f06070 */
[----:B------:R-:W-:-:S13]  /*0070*/  ISETP.GE.U32.AND.EX P0, PT, R3, R7, PT, P0 ;  /* 0x000000070300720c */ /* 0x000fda0003f06100 */
[----:B------:R-:W-:Y:S05]  /*0080*/  @!P0 BRA `(.L_x_0) ;  /* 0xfffffffc00f08947 */ /* 0x000fea000383ffff */
[----:B------:R-:W-:Y:S05]  /*0090*/  EXIT ;  /* 0x000000000000794d */ /* 0x000fea0003800000 */
.L_x_1:
[----:B------:R-:W-:-:S00]  /*00a0*/  BRA `(.L_x_1) ;  /* 0xfffffffc00fc7947 */ /* 0x000fc0000383ffff */
[----:B------:R-:W-:-:S00]  /*00b0*/  NOP ;  /* 0x0000000000007918 */ /* 0x000fc00000000000 */
        /* <DEDUP_REMOVED lines=12> */
.L_x_8:


//--------------------- .text._Z10multMatrixPiS_S_i --------------------------
	.section	.text._Z10multMatrixPiS_S_i,"ax",@progbits
	.align	128
        .global         _Z10multMatrixPiS_S_i
        .type           _Z10multMatrixPiS_S_i,@function
        .size           _Z10multMatrixPiS_S_i,(.L_x_9 - _Z10multMatrixPiS_S_i)
        .other          _Z10multMatrixPiS_S_i,@"STO_CUDA_ENTRY STV_DEFAULT"
_Z10multMatrixPiS_S_i:
.text._Z10multMatrixPiS_S_i:
[----:B------:R-:W-:Y:S01]  /*0000*/  LDC R1, c[0x0][0x37c] ;  /* 0x0000df00ff017b82 */ /* 0x000fe20000000800 */
[----:B------:R-:W0:Y:S01]  /*0010*/  S2R R5, SR_TID.Y ;  /* 0x0000000000057919 */ /* 0x000e220000002200 */
[----:B------:R-:W0:Y:S01]  /*0020*/  LDCU UR4, c[0x0][0x364] ;  /* 0x00006c80ff0477ac */ /* 0x000e220008000800 */
[----:B------:R-:W0:Y:S01]  /*0030*/  S2R R0, SR_CTAID.Y ;  /* 0x0000000000007919 */ /* 0x000e220000002600 */
[----:B------:R-:W1:Y:S01]  /*0040*/  LDCU UR18, c[0x0][0x398] ;  /* 0x00007300ff1277ac */ /* 0x000e620008000800 */
[----:B------:R-:W2:Y:S01]  /*0050*/  S2R R2, SR_TID.X ;  /* 0x0000000000027919 */ /* 0x000ea20000002100 */
[----:B------:R-:W2:Y:S01]  /*0060*/  LDCU UR5, c[0x0][0x360] ;  /* 0x00006c00ff0577ac */ /* 0x000ea20008000800 */
[----:B------:R-:W2:Y:S01]  /*0070*/  S2R R3, SR_CTAID.X ;  /* 0x0000000000037919 */ /* 0x000ea20000002500 */
[----:B-1----:R-:W-:-:S06]  /*0080*/  UISETP.GE.AND UP0, UPT, UR18, 0x1, UPT ;  /* 0x000000011200788c */ /* 0x002fcc000bf06270 */
[----:B------:R-:W-:Y:S01]  /*0090*/  PLOP3.LUT P0, PT, PT, PT, UP0, 0x80, 0x8 ;  /* 0x000000000008781c */ /* 0x000fe20003f0f008 */
[----:B0-----:R-:W-:Y:S02]  /*00a0*/  IMAD R5, R0, UR4, R5 ;  /* 0x0000000400057c24 */ /* 0x001fe4000f8e0205 */
[----:B--2---:R-:W-:-:S05]  /*00b0*/  IMAD R0, R3, UR5, R2 ;  /* 0x0000000503007c24 */ /* 0x004fca000f8e0202 */
[----:B------:R-:W-:-:S04]  /*00c0*/  VIMNMX R2, PT, PT, R5, R0, !PT ;  /* 0x0000000005027248 */ /* 0x000fc80007fe0100 */
[----:B------:R-:W-:-:S13]  /*00d0*/  ISETP.GE.OR P0, PT, R2, UR18, !P0 ;  /* 0x0000001202007c0c */ /* 0x000fda000c706670 */
[----:B------:R-:W-:Y:S05]  /*00e0*/  @P0 EXIT ;  /* 0x000000000000094d */ /* 0x000fea0003800000 */
[----:B------:R-:W0:Y:S01]  /*00f0*/  LDC.64 R2, c[0x0][0x390] ;  /* 0x0000e400ff027b82 */ /* 0x000e220000000a00 */
[----:B------:R-:W1:Y:S01]  /*0100*/  LDCU.64 UR16, c[0x0][0x358] ;  /* 0x00006b00ff1077ac */ /* 0x000e620008000a00 */
[----:B------:R-:W-:-:S05]  /*0110*/  IMAD R5, R5, UR18, RZ ;  /* 0x0000001205057c24 */ /* 0x000fca000f8e02ff */
[----:B------:R-:W-:-:S05]  /*0120*/  IADD3 R7, PT, PT, R0, R5, RZ ;  /* 0x0000000500077210 */ /* 0x000fca0007ffe0ff */
[----:B0-----:R-:W-:-:S05]  /*0130*/  IMAD.WIDE R2, R7, 0x4, R2 ;  /* 0x0000000407027825 */ /* 0x001fca00078e0202 */
[----:B-1----:R0:W5:Y:S01]  /*0140*/  LDG.E R7, desc[UR16][R2.64] ;  /* 0x0000001002077981 */ /* 0x002162000c1e1900 */
[----:B------:R-:W-:Y:S01]  /*0150*/  UISETP.GE.U32.AND UP0, UPT, UR18, 0x8, UPT ;  /* 0x000000081200788c */ /* 0x000fe2000bf06070 */
[----:B------:R-:W-:-:S08]  /*0160*/  HFMA2 R4, -RZ, RZ, 0, 0 ;  /* 0x00000000ff047431 */ /* 0x000fd000000001ff */
[----:B0-----:R-:W-:Y:S05]  /*0170*/  BRA.U !UP0, `(.L_x_2) ;  /* 0x00000005082c7547 */ /* 0x001fea000b800000 */
[----:B------:R-:W0:Y:S01]  /*0180*/  LDCU.128 UR20, c[0x0][0x380] ;  /* 0x00007000ff1477ac */ /* 0x000e220008000c00 */
[----:B------:R-:W-:Y:S01]  /*0190*/  MOV R4, R0 ;  /* 0x0000000000047202 */ /* 0x000fe20000000f00 */
[----:B------:R-:W-:-:S04]  /*01a0*/  ULOP3.LUT UR4, UR18, 0x7ffffff8, URZ, 0xc0, !UPT ;  /* 0x7ffffff812047892 */ /* 0x000fc8000f8ec0ff */
[----:B------:R-:W-:Y:S01]  /*01b0*/  UIADD3 UR4, UPT, UPT, -UR4, URZ, URZ ;  /* 0x000000ff04047290 */ /* 0x000fe2000fffe1ff */
[----:B0-----:R-:W-:Y:S01]  /*01c0*/  MOV R8, UR20 ;  /* 0x0000001400087c02 */ /* 0x001fe20008000f00 */
[----:B------:R-:W-:Y:S01]  /*01d0*/  UIMAD.WIDE.U32 UR6, UR18, 0xc, UR22 ;  /* 0x0000000c120678a5 */ /* 0x000fe2000f8e0016 */
[----:B------:R-:W-:Y:S01]  /*01e0*/  MOV R9, UR21 ;  /* 0x0000001500097c02 */ /* 0x000fe20008000f00 */
[----:B------:R-:W-:Y:S02]  /*01f0*/  UIMAD.WIDE.U32 UR8, UR18, 0x10, UR22 ;  /* 0x00000010120878a5 */ /* 0x000fe4000f8e0016 */
[----:B------:R-:W-:Y:S01]  /*0200*/  UIMAD.WIDE.U32 UR10, UR18, 0x14, UR22 ;  /* 0x00000014120a78a5 */ /* 0x000fe2000f8e0016 */
[----:B------:R-:W-:Y:S01]  /*0210*/  IMAD.WIDE.U32 R8, R5, 0x4, R8 ;  /* 0x0000000405087825 */ /* 0x000fe200078e0008 */
[----:B------:R-:W-:Y:S02]  /*0220*/  UIMAD.WIDE.U32 UR12, UR18, 0x18, UR22 ;  /* 0x00000018120c78a5 */ /* 0x000fe4000f8e0016 */
[----:B------:R-:W-:Y:S01]  /*0230*/  UIMAD.WIDE.U32 UR14, UR18, 0x1c, UR22 ;  /* 0x0000001c120e78a5 */ /* 0x000fe2000f8e0016 */
[----:B------:R-:W-:-:S04]  /*0240*/  IADD3 R6, P0, PT, R8, 0x10, RZ ;  /* 0x0000001008067810 */ /* 0x000fc80007f1e0ff */
[----:B------:R-:W-:-:S09]  /*0250*/  IADD3.X R9, PT, PT, RZ, R9, RZ, P0, !PT ;  /* 0x00000009ff097210 */ /* 0x000fd200007fe4ff */
.L_x_3:
[----:B------:R-:W-:Y:S02]  /*0260*/  MOV R11, 0x4 ;  /* 0x00000004000b7802 */ /* 0x000fe40000000f00 */
[----:B------:R-:W-:-:S03]  /*0270*/  MOV R8, R6 ;  /* 0x0000000600087202 */ /* 0x000fc60000000f00 */
[----:B------:R-:W-:Y:S02]  /*0280*/  IMAD.WIDE R10, R4, R11, UR22 ;  /* 0x00000016040a7e25 */ /* 0x000fe4000f8e020b */
[----:B------:R-:W2:Y:S04]  /*0290*/  LDG.E R6, desc[UR16][R8.64+-0x10] ;  /* 0xfffff01008067981 */ /* 0x000ea8000c1e1900 */
[----:B------:R-:W2:Y:S01]  /*02a0*/  LDG.E R10, desc[UR16][R10.64] ;  /* 0x000000100a0a7981 */ /* 0x000ea2000c1e1900 */
[----:B------:R-:W-:-:S06]  /*02b0*/  UIMAD.WIDE.U32 UR20, UR18, 0x4, UR22 ;  /* 0x00000004121478a5 */ /* 0x000fcc000f8e0016 */
[----:B------:R-:W-:Y:S02]  /*02c0*/  MOV R12, UR20 ;  /* 0x00000014000c7c02 */ /* 0x000fe40008000f00 */
[----:B------:R-:W-:Y:S01]  /*02d0*/  MOV R13, UR21 ;  /* 0x00000015000d7c02 */ /* 0x000fe20008000f00 */
[----:B--2--5:R-:W-:Y:S02]  /*02e0*/  IMAD R15, R6, R10, R7 ;  /* 0x0000000a060f7224 */ /* 0x024fe400078e0207 */
[----:B-1----:R-:W-:-:S03]  /*02f0*/  IMAD.WIDE R6, R4, 0x4, R12 ;  /* 0x0000000404067825 */ /* 0x002fc600078e020c */
[----:B------:R0:W-:Y:S04]  /*0300*/  STG.E desc[UR16][R2.64], R15 ;  /* 0x0000000f02007986 */ /* 0x0001e8000c101910 */
[----:B------:R-:W2:Y:S04]  /*0310*/  LDG.E R6, desc[UR16][R6.64] ;  /* 0x0000001006067981 */ /* 0x000ea8000c1e1900 */
[----:B------:R-:W2:Y:S01]  /*0320*/  LDG.E R14, desc[UR16][R8.64+-0xc] ;  /* 0xfffff410080e7981 */ /* 0x000ea2000c1e1900 */
[----:B------:R-:W-:-:S06]  /*0330*/  UIMAD.WIDE.U32 UR20, UR18, 0x8, UR22 ;  /* 0x00000008121478a5 */ /* 0x000fcc000f8e0016 */
[----:B------:R-:W-:Y:S02]  /*0340*/  MOV R12, UR20 ;  /* 0x00000014000c7c02 */ /* 0x000fe40008000f00 */
[----:B------:R-:W-:-:S03]  /*0350*/  MOV R13, UR21 ;  /* 0x00000015000d7c02 */ /* 0x000fc60008000f00 */
[----:B------:R-:W-:-:S04]  /*0360*/  IMAD.WIDE R10, R4, 0x4, R12 ;  /* 0x00000004040a7825 */ /* 0x000fc800078e020c */
[----:B--2---:R-:W-:-:S05]  /*0370*/  IMAD R17, R14, R6, R15 ;  /* 0x000000060e117224 */ /* 0x004fca00078e020f */
[----:B------:R1:W-:Y:S04]  /*0380*/  STG.E desc[UR16][R2.64], R17 ;  /* 0x0000001102007986 */ /* 0x0003e8000c101910 */
[----:B------:R-:W0:Y:S04]  /*0390*/  LDG.E R10, desc[UR16][R10.64] ;  /* 0x000000100a0a7981 */ /* 0x000e28000c1e1900 */
[----:B------:R-:W0:Y:S01]  /*03a0*/  LDG.E R12, desc[UR16][R8.64+-0x8] ;  /* 0xfffff810080c7981 */ /* 0x000e22000c1e1900 */
[----:B------:R-:W-:-:S05]  /*03b0*/  HFMA2 R13, -RZ, RZ, 0, 2.384185791015625e-07 ;  /* 0x00000004ff0d7431 */ /* 0x000fca00000001ff */
[----:B------:R-:W-:-:S04]  /*03c0*/  IMAD.WIDE R6, R4, R13, UR6 ;  /* 0x0000000604067e25 */ /* 0x000fc8000f8e020d */
[----:B0-----:R-:W-:-:S05]  /*03d0*/  IMAD R15, R12, R10, R17 ;  /* 0x0000000a0c0f7224 */ /* 0x001fca00078e0211 */
[----:B------:R0:W-:Y:S04]  /*03e0*/  STG.E desc[UR16][R2.64], R15 ;  /* 0x0000000f02007986 */ /* 0x0001e8000c101910 */
[----:B------:R-:W2:Y:S04]  /*03f0*/  LDG.E R6, desc[UR16][R6.64] ;  /* 0x0000001006067981 */ /* 0x000ea8000c1e1900 */
[----:B------:R-:W2:Y:S02]  /*0400*/  LDG.E R12, desc[UR16][R8.64+-0x4] ;  /* 0xfffffc10080c7981 */ /* 0x000ea4000c1e1900 */
[----:B--2---:R-:W-:-:S02]  /*0410*/  IMAD R19, R12, R6, R15 ;  /* 0x000000060c137224 */ /* 0x004fc400078e020f */
[----:B------:R-:W-:-:S03]  /*0420*/  IMAD.WIDE R12, R4, R13, UR8 ;  /* 0x00000008040c7e25 */ /* 0x000fc6000f8e020d */
[----:B------:R2:W-:Y:S04]  /*0430*/  STG.E desc[UR16][R2.64], R19 ;  /* 0x0000001302007986 */ /* 0x0005e8000c101910 */
[----:B------:R-:W1:Y:S04]  /*0440*/  LDG.E R12, desc[UR16][R12.64] ;  /* 0x000000100c0c7981 */ /* 0x000e68000c1e1900 */
[----:B------:R-:W1:Y:S01]  /*0450*/  LDG.E R10, desc[UR16][R8.64] ;  /* 0x00000010080a7981 */ /* 0x000e62000c1e1900 */
[----:B------:R-:W-:Y:S01]  /*0460*/  MOV R11, 0x4 ;  /* 0x00000004000b7802 */ /* 0x000fe20000000f00 */
[----:B-1----:R-:W-:-:S04]  /*0470*/  IMAD R17, R10, R12, R19 ;  /* 0x0000000c0a117224 */ /* 0x002fc800078e0213 */
[----:B------:R-:W-:Y:S01]  /*0480*/  IMAD.WIDE R10, R4, R11, UR10 ;  /* 0x0000000a040a7e25 */ /* 0x000fe2000f8e020b */
[----:B------:R1:W-:Y:S05]  /*0490*/  STG.E desc[UR16][R2.64], R17 ;  /* 0x0000001102007986 */ /* 0x0003ea000c101910 */
[----:B------:R-:W3:Y:S04]  /*04a0*/  LDG.E R10, desc[UR16][R10.64] ;  /* 0x000000100a0a7981 */ /* 0x000ee8000c1e1900 */
[----:B------:R-:W3:Y:S01]  /*04b0*/  LDG.E R6, desc[UR16][R8.64+0x4] ;  /* 0x0000041008067981 */ /* 0x000ee2000c1e1900 */
[----:B0-----:R-:W-:-:S04]  /*04c0*/  IMAD.MOV.U32 R15, RZ, RZ, 0x4 ;  /* 0x00000004ff0f7424 */ /* 0x001fc800078e00ff */
[----:B------:R-:W-:-:S04]  /*04d0*/  IMAD.WIDE R14, R4, R15, UR12 ;  /* 0x0000000c040e7e25 */ /* 0x000fc8000f8e020f */
[----:B---3--:R-:W-:-:S05]  /*04e0*/  IMAD R21, R6, R10, R17 ;  /* 0x0000000a06157224 */ /* 0x008fca00078e0211 */
[----:B------:R1:W-:Y:S04]  /*04f0*/  STG.E desc[UR16][R2.64], R21 ;  /* 0x0000001502007986 */ /* 0x0003e8000c101910 */
[----:B------:R-:W2:Y:S04]  /*0500*/  LDG.E R14, desc[UR16][R14.64] ;  /* 0x000000100e0e7981 */ /* 0x000ea8000c1e1900 */
[----:B------:R-:W2:Y:S01]  /*0510*/  LDG.E R6, desc[UR16][R8.64+0x8] ;  /* 0x0000081008067981 */ /* 0x000ea2000c1e1900 */
[----:B------:R-:W-:-:S05]  /*0520*/  HFMA2 R13, -RZ, RZ, 0, 2.384185791015625e-07 ;  /* 0x00000004ff0d7431 */ /* 0x000fca00000001ff */
[----:B------:R-:W-:-:S04]  /*0530*/  IMAD.WIDE R12, R4, R13, UR14 ;  /* 0x0000000e040c7e25 */ /* 0x000fc8000f8e020d */
[----:B--2---:R-:W-:-:S05]  /*0540*/  IMAD R19, R6, R14, R21 ;  /* 0x0000000e06137224 */ /* 0x004fca00078e0215 */
[----:B------:R1:W-:Y:S04]  /*0550*/  STG.E desc[UR16][R2.64], R19 ;  /* 0x0000001302007986 */ /* 0x0003e8000c101910 */
[----:B------:R-:W2:Y:S04]  /*0560*/  LDG.E R12, desc[UR16][R12.64] ;  /* 0x000000100c0c7981 */ /* 0x000ea8000c1e1900 */
[----:B------:R-:W2:Y:S01]  /*0570*/  LDG.E R6, desc[UR16][R8.64+0xc] ;  /* 0x00000c1008067981 */ /* 0x000ea2000c1e1900 */
[----:B------:R-:W-:Y:S01]  /*0580*/  UIADD3 UR4, UPT, UPT, UR4, 0x8, URZ ;  /* 0x0000000804047890 */ /* 0x000fe2000fffe0ff */
[----:B------:R-:W-:-:S03]  /*0590*/  MOV R11, UR18 ;  /* 0x00000012000b7c02 */ /* 0x000fc60008000f00 */
[----:B------:R-:W-:Y:S01]  /*05a0*/  UISETP.NE.AND UP0, UPT, UR4, URZ, UPT ;  /* 0x000000ff0400728c */ /* 0x000fe2000bf05270 */
[----:B------:R-:W-:Y:S01]  /*05b0*/  LEA R4, R11, R4, 0x3 ;  /* 0x000000040b047211 */ /* 0x000fe200078e18ff */
[----:B--2---:R-:W-:Y:S01]  /*05c0*/  IMAD R7, R6, R12, R19 ;  /* 0x0000000c06077224 */ /* 0x004fe200078e0213 */
[----:B------:R-:W-:-:S04]  /*05d0*/  IADD3 R6, P0, PT, R8, 0x20, RZ ;  /* 0x0000002008067810 */ /* 0x000fc80007f1e0ff */
[----:B------:R1:W-:Y:S01]  /*05e0*/  STG.E desc[UR16][R2.64], R7 ;  /* 0x0000000702007986 */ /* 0x0003e2000c101910 */
[----:B------:R-:W-:Y:S01]  /*05f0*/  IADD3.X R9, PT, PT, RZ, R9, RZ, P0, !PT ;  /* 0x00000009ff097210 */ /* 0x000fe200007fe4ff */
[----:B------:R-:W-:Y:S07]  /*0600*/  BRA.U UP0, `(.L_x_3) ;  /* 0xfffffffd00147547 */ /* 0x000fee000b83ffff */
[----:B------:R-:W-:-:S06]  /*0610*/  ULOP3.LUT UR4, UR18, 0x7ffffff8, URZ, 0xc0, !UPT ;  /* 0x7ffffff812047892 */ /* 0x000fcc000f8ec0ff */
[----:B------:R-:W-:-:S07]  /*0620*/  MOV R4, UR4 ;  /* 0x0000000400047c02 */ /* 0x000fce0008000f00 */
.L_x_2:
[----:B------:R-:W-:-:S06]  /*0630*/  ULOP3.LUT UR4, UR18, 0x7, URZ, 0xc0, !UPT ;  /* 0x0000000712047892 */ /* 0x000fcc000f8ec0ff */
[----:B------:R-:W-:-:S13]  /*0640*/  ISETP.NE.AND P0, PT, RZ, UR4, PT ;  /* 0x00000004ff007c0c */ /* 0x000fda000bf05270 */
[----:B------:R-:W-:Y:S05]  /*0650*/  @!P0 EXIT ;  /* 0x000000000000894d */ /* 0x000fea0003800000 */
[----:B------:R-:W-:Y:S02]  /*0660*/  UISETP.GE.U32.AND UP0, UPT, UR4, 0x4, UPT ;  /* 0x000000040400788c */ /* 0x000fe4000bf06070 */
[----:B------:R-:W-:-:S07]  /*0670*/  ULOP3.LUT UR4, UR18, 0x3, URZ, 0xc0, !UPT ;  /* 0x0000000312047892 */ /* 0x000fce000f8ec0ff */
[----:B------:R-:W-:Y:S05]  /*0680*/  BRA.U !UP0, `(.L_x_4) ;  /* 0x0000000108887547 */ /* 0x000fea000b800000 */
[----:B------:R-:W0:Y:S01]  /*0690*/  LDC.64 R10, c[0x0][0x380] ;  /* 0x0000e000ff0a7b82 */ /* 0x000e220000000a00 */
[----:B------:R-:W-:Y:S01]  /*06a0*/  IADD3 R9, PT, PT, R5, R4, RZ ;  /* 0x0000000405097210 */ /* 0x000fe20007ffe0ff */
[----:B------:R-:W-:Y:S01]  /*06b0*/  IMAD R15, R4, UR18, R0 ;  /* 0x00000012040f7c24 */ /* 0x000fe2000f8e0200 */
[----:B------:R-:W2:Y:S05]  /*06c0*/  LDCU.64 UR6, c[0x0][0x380] ;  /* 0x00007000ff0677ac */ /* 0x000eaa0008000a00 */
[----:B------:R-:W3:Y:S01]  /*06d0*/  LDC.64 R12, c[0x0][0x388] ;  /* 0x0000e200ff0c7b82 */ /* 0x000ee20000000a00 */
[----:B0-----:R-:W-:-:S06]  /*06e0*/  IMAD.WIDE.U32 R10, R9, 0x4, R10 ;  /* 0x00000004090a7825 */ /* 0x001fcc00078e000a */
[----:B------:R-:W4:Y:S01]  /*06f0*/  LDG.E R10, desc[UR16][R10.64] ;  /* 0x000000100a0a7981 */ /* 0x000f22000c1e1900 */
[----:B---3--:R-:W-:-:S05]  /*0700*/  IMAD.WIDE R12, R15, 0x4, R12 ;  /* 0x000000040f0c7825 */ /* 0x008fca00078e020c */
[----:B------:R-:W4:Y:S01]  /*0710*/  LDG.E R6, desc[UR16][R12.64] ;  /* 0x000000100c067981 */ /* 0x000f22000c1e1900 */
[----:B------:R-:W-:Y:S01]  /*0720*/  IADD3 R9, P0, PT, R5, R4, RZ ;  /* 0x0000000405097210 */ /* 0x000fe20007f1e0ff */
[----:B-1----:R-:W-:-:S03]  /*0730*/  IMAD.U32 R17, RZ, RZ, UR18 ;  /* 0x00000012ff117e24 */ /* 0x002fc6000f8e00ff */
[----:B------:R-:W-:Y:S02]  /*0740*/  IADD3.X R14, PT, PT, RZ, RZ, RZ, P0, !PT ;  /* 0x000000ffff0e7210 */ /* 0x000fe400007fe4ff */
[----:B--2---:R-:W-:-:S04]  /*0750*/  LEA R8, P0, R9, UR6, 0x2 ;  /* 0x0000000609087c11 */ /* 0x004fc8000f8010ff */
[----:B------:R-:W-:Y:S01]  /*0760*/  LEA.HI.X R9, R9, UR7, R14, 0x2, P0 ;  /* 0x0000000709097c11 */ /* 0x000fe200080f140e */
[----:B----45:R-:W-:Y:S02]  /*0770*/  IMAD R15, R10, R6, R7 ;  /* 0x000000060a0f7224 */ /* 0x030fe400078e0207 */
[----:B------:R-:W-:-:S03]  /*0780*/  IMAD.WIDE.U32 R6, R17, 0x4, R12 ;  /* 0x0000000411067825 */ /* 0x000fc600078e000c */
[----:B------:R0:W-:Y:S04]  /*0790*/  STG.E desc[UR16][R2.64], R15 ;  /* 0x0000000f02007986 */ /* 0x0001e8000c101910 */
[----:B------:R-:W2:Y:S04]  /*07a0*/  LDG.E R11, desc[UR16][R6.64] ;  /* 0x00000010060b7981 */ /* 0x000ea8000c1e1900 */
[----:B------:R-:W2:Y:S01]  /*07b0*/  LDG.E R10, desc[UR16][R8.64+0x4] ;  /* 0x00000410080a7981 */ /* 0x000ea2000c1e1900 */
[----:B------:R-:W-:Y:S01]  /*07c0*/  MOV R13, UR18 ;  /* 0x00000012000d7c02 */ /* 0x000fe20008000f00 */
[----:B--2---:R-:W-:-:S04]  /*07d0*/  IMAD R17, R10, R11, R15 ;  /* 0x0000000b0a117224 */ /* 0x004fc800078e020f */
[----:B------:R-:W-:Y:S01]  /*07e0*/  IMAD.WIDE.U32 R10, R13, 0x4, R6 ;  /* 0x000000040d0a7825 */ /* 0x000fe200078e0006 */
        /* <DEDUP_REMOVED lines=9> */
[----:B------:R-:W-:Y:S01]  /*0880*/  IADD3 R4, PT, PT, R4, 0x4, RZ ;  /* 0x0000000404047810 */ /* 0x000fe20007ffe0ff */
[----:B--2---:R-:W-:-:S05]  /*0890*/  IMAD R7, R6, R12, R19 ;  /* 0x0000000c06077224 */ /* 0x004fca00078e0213 */
[----:B------:R0:W-:Y:S02]  /*08a0*/  STG.E desc[UR16][R2.64], R7 ;  /* 0x0000000702007986 */ /* 0x0001e4000c101910 */
.L_x_4:
[----:B------:R-:W-:-:S13]  /*08b0*/  ISETP.NE.AND P0, PT, RZ, UR4, PT ;  /* 0x00000004ff007c0c */ /* 0x000fda000bf05270 */
[----:B------:R-:W-:Y:S05]  /*08c0*/  @!P0 EXIT ;  /* 0x000000000000894d */ /* 0x000fea0003800000 */
[----:B------:R-:W-:-:S09]  /*08d0*/  UISETP.NE.AND UP0, UPT, UR4, 0x1, UPT ;  /* 0x000000010400788c */ /* 0x000fd2000bf05270 */
[----:B------:R-:W-:Y:S05]  /*08e0*/  BRA.U !UP0, `(.L_x_5) ;  /* 0x0000000108587547 */ /* 0x000fea000b800000 */
[----:B------:R-:W2:Y:S01]  /*08f0*/  LDC.64 R8, c[0x0][0x380] ;  /* 0x0000e000ff087b82 */ /* 0x000ea20000000a00 */
[----:B------:R-:W-:Y:S01]  /*0900*/  IADD3 R11, PT, PT, R5, R4, RZ ;  /* 0x00000004050b7210 */ /* 0x000fe20007ffe0ff */
[----:B0-----:R-:W-:Y:S01]  /*0910*/  IMAD R15, R4, UR18, R0 ;  /* 0x00000012040f7c24 */ /* 0x001fe2000f8e0200 */
[----:B------:R-:W0:Y:S05]  /*0920*/  LDCU.64 UR4, c[0x0][0x380] ;  /* 0x00007000ff0477ac */ /* 0x000e2a0008000a00 */
[----:B------:R-:W3:Y:S01]  /*0930*/  LDC.64 R12, c[0x0][0x388] ;  /* 0x0000e200ff0c7b82 */ /* 0x000ee20000000a00 */
[----:B--2---:R-:W-:-:S06]  /*0940*/  IMAD.WIDE.U32 R10, R11, 0x4, R8 ;  /* 0x000000040b0a7825 */ /* 0x004fcc00078e0008 */
[----:B------:R-:W1:Y:S01]  /*0950*/  LDG.E R10, desc[UR16][R10.64] ;  /* 0x000000100a0a7981 */ /* 0x000e62000c1e1900 */
[----:B---3--:R-:W-:-:S05]  /*0960*/  IMAD.WIDE R12, R15, 0x4, R12 ;  /* 0x000000040f0c7825 */ /* 0x008fca00078e020c */
[----:B------:R-:W1:Y:S01]  /*0970*/  LDG.E R6, desc[UR16][R12.64] ;  /* 0x000000100c067981 */ /* 0x000e62000c1e1900 */
[----:B------:R-:W-:Y:S02]  /*0980*/  IADD3 R9, P0, PT, R5, R4, RZ ;  /* 0x0000000405097210 */ /* 0x000fe40007f1e0ff */
[----:B------:R-:W-:Y:S02]  /*0990*/  MOV R15, UR18 ;  /* 0x00000012000f7c02 */ /* 0x000fe40008000f00 */
[----:B------:R-:W-:Y:S02]  /*09a0*/  IADD3.X R14, PT, PT, RZ, RZ, RZ, P0, !PT ;  /* 0x000000ffff0e7210 */ /* 0x000fe400007fe4ff */
[----:B0-----:R-:W-:-:S04]  /*09b0*/  LEA R8, P0, R9, UR4, 0x2 ;  /* 0x0000000409087c11 */ /* 0x001fc8000f8010ff */
[----:B------:R-:W-:Y:S01]  /*09c0*/  LEA.HI.X R9, R9, UR5, R14, 0x2, P0 ;  /* 0x0000000509097c11 */ /* 0x000fe200080f140e */
[----:B------:R-:W-:-:S04]  /*09d0*/  IMAD.WIDE.U32 R14, R15, 0x4, R12 ;  /* 0x000000040f0e7825 */ /* 0x000fc800078e000c */
[----:B-1---5:R-:W-:-:S05]  /*09e0*/  IMAD R17, R10, R6, R7 ;  /* 0x000000060a117224 */ /* 0x022fca00078e0207 */
[----:B------:R2:W-:Y:S04]  /*09f0*/  STG.E desc[UR16][R2.64], R17 ;  /* 0x0000001102007986 */ /* 0x0005e8000c101910 */
[----:B------:R-:W3:Y:S04]  /*0a00*/  LDG.E R14, desc[UR16][R14.64] ;  /* 0x000000100e0e7981 */ /* 0x000ee8000c1e1900 */
[----:B------:R-:W3:Y:S01]  /*0a10*/  LDG.E R8, desc[UR16][R8.64+0x4] ;  /* 0x0000041008087981 */ /* 0x000ee2000c1e1900 */
[----:B------:R-:W-:Y:S01]  /*0a20*/  IADD3 R4, PT, PT, R4, 0x2, RZ ;  /* 0x0000000204047810 */ /* 0x000fe20007ffe0ff */
[----:B---3--:R-:W-:-:S05]  /*0a30*/  IMAD R7, R8, R14, R17 ;  /* 0x0000000e08077224 */ /* 0x008fca00078e0211 */
[----:B------:R2:W-:Y:S02]  /*0a40*/  STG.E desc[UR16][R2.64], R7 ;  /* 0x0000000702007986 */ /* 0x0005e4000c101910 */
.L_x_5:
[----:B------:R-:W-:-:S04]  /*0a50*/  ULOP3.LUT UR4, UR18, 0x1, URZ, 0xc0, !UPT ;  /* 0x0000000112047892 */ /* 0x000fc8000f8ec0ff */
[----:B------:R-:W-:-:S06]  /*0a60*/  UISETP.NE.U32.AND UP0, UPT, UR4, 0x1, UPT ;  /* 0x000000010400788c */ /* 0x000fcc000bf05070 */
[----:B------:R-:W-:-:S13]  /*0a70*/  PLOP3.LUT P0, PT, PT, PT, UP0, 0x80, 0x8 ;  /* 0x000000000008781c */ /* 0x000fda0003f0f008 */
[----:B------:R-:W-:Y:S05]  /*0a80*/  @P0 EXIT ;  /* 0x000000000000094d */ /* 0x000fea0003800000 */
[----:B------:R-:W3:Y:S01]  /*0a90*/  LDC.64 R8, c[0x0][0x380] ;  /* 0x0000e000ff087b82 */ /* 0x000ee20000000a00 */
[----:B------:R-:W-:Y:S01]  /*0aa0*/  IADD3 R5, PT, PT, R5, R4, RZ ;  /* 0x0000000405057210 */ /* 0x000fe20007ffe0ff */
[----:B------:R-:W-:-:S06]  /*0ab0*/  IMAD R13, R4, UR18, R0 ;  /* 0x00000012040d7c24 */ /* 0x000fcc000f8e0200 */
[----:B------:R-:W4:Y:S01]  /*0ac0*/  LDC.64 R10, c[0x0][0x388] ;  /* 0x0000e200ff0a7b82 */ /* 0x000f220000000a00 */
[----:B---3--:R-:W-:-:S06]  /*0ad0*/  IMAD.WIDE.U32 R4, R5, 0x4, R8 ;  /* 0x0000000405047825 */ /* 0x008fcc00078e0008 */
[----:B------:R-:W0:Y:S01]  /*0ae0*/  LDG.E R4, desc[UR16][R4.64] ;  /* 0x0000001004047981 */ /* 0x000e22000c1e1900 */
[----:B----4-:R-:W-:-:S06]  /*0af0*/  IMAD.WIDE R8, R13, 0x4, R10 ;  /* 0x000000040d087825 */ /* 0x010fcc00078e020a */
[----:B------:R-:W0:Y:S02]  /*0b00*/  LDG.E R8, desc[UR16][R8.64] ;  /* 0x0000001008087981 */ /* 0x000e24000c1e1900 */
[----:B012--5:R-:W-:-:S05]  /*0b10*/  IMAD R7, R4, R8, R7 ;  /* 0x0000000804077224 */ /* 0x027fca00078e0207 */
[----:B------:R-:W-:Y:S01]  /*0b20*/  STG.E desc[UR16][R2.64], R7 ;  /* 0x0000000702007986 */ /* 0x000fe2000c101910 */
[----:B------:R-:W-:Y:S05]  /*0b30*/  EXIT ;  /* 0x000000000000794d */ /* 0x000fea0003800000 */
.L_x_6:
        /* <DEDUP_REMOVED lines=12> */
.L_x_9:


//--------------------- .text._Z9addMatrixPiS_S_  --------------------------
	.section	.text._Z9addMatrixPiS_S_,"ax",@progbits
	.align	128
        .global         _Z9addMatrixPiS_S_
        .type           _Z9addMatrixPiS_S_,@function
        .size           _Z9addMatrixPiS_S_,(.L_x_10 - _Z9addMatrixPiS_S_)
        .other          _Z9addMatrixPiS_S_,@"STO_CUDA_ENTRY STV_DEFAULT"
_Z9addMatrixPiS_S_:
.text._Z9addMatrixPiS_S_:
[----:B------:R-:W-:Y:S01]  /*0000*/  LDC R1, c[0x0][0x37c] ;  /* 0x0000df00ff017b82 */ /* 0x000fe20000000800 */
[----:B------:R-:W0:Y:S07]  /*0010*/  S2R R9, SR_TID.X ;  /* 0x0000000000097919 */ /* 0x000e2e0000002100 */
[----:B------:R-:W1:Y:S01]  /*0020*/  LDC.64 R2, c[0x0][0x380] ;  /* 0x0000e000ff027b82 */ /* 0x000e620000000a00 */
[----:B------:R-:W0:Y:S01]  /*0030*/  LDCU UR6, c[0x0][0x360] ;  /* 0x00006c00ff0677ac */ /* 0x000e220008000800 */
[----:B------:R-:W0:Y:S01]  /*0040*/  S2R R0, SR_TID.Y ;  /* 0x0000000000007919 */ /* 0x000e220000002200 */
[----:B------:R-:W2:Y:S05]  /*0050*/  LDCU.64 UR4, c[0x0][0x358] ;  /* 0x00006b00ff0477ac */ /* 0x000eaa0008000a00 */
[----:B------:R-:W3:Y:S08]  /*0060*/  LDC.64 R4, c[0x0][0x388] ;  /* 0x0000e200ff047b82 */ /* 0x000ef00000000a00 */
[----:B------:R-:W4:Y:S01]  /*0070*/  LDC.64 R6, c[0x0][0x390] ;  /* 0x0000e400ff067b82 */ /* 0x000f220000000a00 */
[----:B0-----:R-:W-:-:S04]  /*0080*/  IMAD R9, R0, UR6, R9 ;  /* 0x0000000600097c24 */ /* 0x001fc8000f8e0209 */
[----:B-1----:R-:W-:-:S04]  /*0090*/  IMAD.WIDE.U32 R2, R9, 0x4, R2 ;  /* 0x0000000409027825 */ /* 0x002fc800078e0002 */
[C---:B---3--:R-:W-:Y:S02]  /*00a0*/  IMAD.WIDE.U32 R4, R9.reuse, 0x4, R4 ;  /* 0x0000000409047825 */ /* 0x048fe400078e0004 */
[----:B--2---:R-:W2:Y:S04]  /*00b0*/  LDG.E R2, desc[UR4][R2.64] ;  /* 0x0000000402027981 */ /* 0x004ea8000c1e1900 */
[----:B------:R-:W2:Y:S01]  /*00c0*/  LDG.E R5, desc[UR4][R4.64] ;  /* 0x0000000404057981 */ /* 0x000ea2000c1e1900 */
[----:B----4-:R-:W-:Y:S01]  /*00d0*/  IMAD.WIDE.U32 R6, R9, 0x4, R6 ;  /* 0x0000000409067825 */ /* 0x010fe200078e0006 */
[----:B--2---:R-:W-:-:S05]  /*00e0*/  IADD3 R9, PT, PT, R2, R5, RZ ;  /* 0x0000000502097210 */ /* 0x004fca0007ffe0ff */
[----:B------:R-:W-:Y:S01]  /*00f0*/  STG.E desc[UR4][R6.64], R9 ;  /* 0x0000000906007986 */ /* 0x000fe2000c101904 */
[----:B------:R-:W-:Y:S05]  /*0100*/  EXIT ;  /* 0x000000000000794d */ /* 0x000fea0003800000 */
.L_x_7:
        /* <DEDUP_REMOVED lines=15> */
.L_x_10:


//--------------------- .nv.shared.reserved.0     --------------------------
	.section	.nv.shared.reserved.0,"aw",@nobits
	.weak		__nv_reservedSMEM_offset_0_alias
	.size		__nv_reservedSMEM_offset_0_alias, 0, 64
	.other		__nv_reservedSMEM_offset_0_alias,@"STO_CUDA_RESERVED_SHARED STV_DEFAULT"
__nv_reservedSMEM_offset_0_alias:
	.zero		0
	.zero		64


//--------------------- .nv.constant0._Z5kwaity   --------------------------
	.section	.nv.constant0._Z5kwaity,"a",@progbits
	.sectionflags	@""
	.align	4
.nv.constant0._Z5kwaity:
	.zero		904


//--------------------- .nv.constant0._Z10multMatrixPiS_S_i --------------------------
	.section	.nv.constant0._Z10multMatrixPiS_S_i,"a",@progbits
	.sectionflags	@""
	.align	4
.nv.constant0._Z10multMatrixPiS_S_i:
	.zero		924


//--------------------- .nv.constant0._Z9addMatrixPiS_S_ --------------------------
	.section	.nv.constant0._Z9addMatrixPiS_S_,"a",@progbits
	.sectionflags	@""
	.align	4
.nv.constant0._Z9addMatrixPiS_S_:
	.zero		920


//--------------------- SYMBOLS --------------------------

	.type		.nv.reservedSmem.offset0,@object
	.size		.nv.reservedSmem.offset0,0x4
